//
// Generated by NVIDIA NVVM Compiler
//
// Compiler Build ID: CL-36424714
// Cuda compilation tools, release 13.0, V13.0.88
// Based on NVVM 20.0.0
//

.version 9.0
.target sm_100
.address_size 64

	// .globl	_Z8init_rngP17curandStateXORWOWm
.global .align 4 .b8 precalc_xorwow_matrix[102400];
.global .align 4 .b8 precalc_xorwow_offset_matrix[102400];
.global .align 4 .b8 mrg32k3aM1[2304];
.global .align 4 .b8 mrg32k3aM2[2304];
.global .align 4 .b8 mrg32k3aM1SubSeq[2016];
.global .align 4 .b8 mrg32k3aM2SubSeq[2016];
.global .align 4 .b8 mrg32k3aM1Seq[2304];
.global .align 4 .b8 mrg32k3aM2Seq[2304];
.const .align 8 .b8 __cr_lgamma_table[72];
.const .align 4 .f32 d_a;
.const .align 4 .f32 d_sigma;
.const .align 4 .f32 d_r0;
.const .align 4 .f32 d_dt;
.const .align 4 .f32 d_mat_spacing;
.const .align 4 .f32 d_exp_adt;
.const .align 4 .f32 d_sig_st;
.const .align 4 .f32 d_one_minus_exp_adt_over_a;
.const .align 4 .f32 d_one_minus_exp_adt_over_a_sq;
.const .align 4 .b8 d_drift_table[4000];

.visible .entry _Z8init_rngP17curandStateXORWOWm(
	.param .u64 .ptr .align 1 _Z8init_rngP17curandStateXORWOWm_param_0,
	.param .u64 _Z8init_rngP17curandStateXORWOWm_param_1
)
{
	.reg .pred 	%p<25>;
	.reg .b32 	%r<413>;
	.reg .b64 	%rd<19>;

	ld.param.u64 	%rd8, [_Z8init_rngP17curandStateXORWOWm_param_0];
	ld.param.u64 	%rd9, [_Z8init_rngP17curandStateXORWOWm_param_1];
	mov.u32 	%r183, %ctaid.x;
	mov.u32 	%r184, %ntid.x;
	mov.u32 	%r185, %tid.x;
	mad.lo.s32 	%r1, %r183, %r184, %r185;
	setp.gt.s32 	%p1, %r1, 1048575;
	@%p1 bra 	$L__BB0_44;
	cvta.to.global.u64 	%rd10, %rd8;
	cvt.s64.s32 	%rd18, %r1;
	mul.wide.s32 	%rd11, %r1, 48;
	add.s64 	%rd2, %rd10, %rd11;
	cvt.u32.u64 	%r186, %rd9;
	xor.b32  	%r187, %r186, -1429050551;
	mul.lo.s32 	%r188, %r187, 1099087573;
	{ .reg .b32 tmp; mov.b64 {tmp, %r189}, %rd9; }
	xor.b32  	%r190, %r189, -136515619;
	mul.lo.s32 	%r191, %r190, -1703105765;
	add.s32 	%r192, %r188, %r191;
	add.s32 	%r193, %r192, 6615241;
	add.s32 	%r194, %r188, 123456789;
	st.global.v2.u32 	[%rd2], {%r193, %r194};
	xor.b32  	%r195, %r188, 362436069;
	add.s32 	%r196, %r191, 521288629;
	st.global.v2.u32 	[%rd2+8], {%r195, %r196};
	xor.b32  	%r197, %r191, 88675123;
	add.s32 	%r198, %r188, 5783321;
	st.global.v2.u32 	[%rd2+16], {%r197, %r198};
	setp.eq.s32 	%p2, %r1, 0;
	@%p2 bra 	$L__BB0_43;
	mov.b32 	%r319, 0;
$L__BB0_3:
	and.b64  	%rd4, %rd18, 3;
	setp.eq.s64 	%p3, %rd4, 0;
	@%p3 bra 	$L__BB0_42;
	mul.wide.u32 	%rd12, %r319, 3200;
	mov.u64 	%rd13, precalc_xorwow_matrix;
	add.s64 	%rd5, %rd13, %rd12;
	cvt.u32.u64 	%r3, %rd4;
	mov.b32 	%r320, 0;
$L__BB0_5:
	mov.b32 	%r333, 0;
	mov.u32 	%r334, %r333;
	mov.u32 	%r335, %r333;
	mov.u32 	%r336, %r333;
	mov.u32 	%r337, %r333;
	mov.u32 	%r326, %r333;
$L__BB0_6:
	mul.wide.u32 	%rd14, %r326, 4;
	add.s64 	%rd15, %rd2, %rd14;
	ld.global.u32 	%r11, [%rd15+4];
	shl.b32 	%r12, %r326, 5;
	mov.b32 	%r332, 0;
$L__BB0_7:
	.pragma "nounroll";
	shr.u32 	%r203, %r11, %r332;
	and.b32  	%r204, %r203, 1;
	setp.eq.b32 	%p4, %r204, 1;
	not.pred 	%p5, %p4;
	add.s32 	%r205, %r12, %r332;
	mul.lo.s32 	%r206, %r205, 5;
	mul.wide.u32 	%rd16, %r206, 4;
	add.s64 	%rd6, %rd5, %rd16;
	@%p5 bra 	$L__BB0_9;
	ld.global.u32 	%r207, [%rd6];
	xor.b32  	%r337, %r337, %r207;
	ld.global.u32 	%r208, [%rd6+4];
	xor.b32  	%r336, %r336, %r208;
	ld.global.u32 	%r209, [%rd6+8];
	xor.b32  	%r335, %r335, %r209;
	ld.global.u32 	%r210, [%rd6+12];
	xor.b32  	%r334, %r334, %r210;
	ld.global.u32 	%r211, [%rd6+16];
	xor.b32  	%r333, %r333, %r211;
$L__BB0_9:
	and.b32  	%r213, %r203, 2;
	setp.eq.s32 	%p6, %r213, 0;
	@%p6 bra 	$L__BB0_11;
	ld.global.u32 	%r214, [%rd6+20];
	xor.b32  	%r337, %r337, %r214;
	ld.global.u32 	%r215, [%rd6+24];
	xor.b32  	%r336, %r336, %r215;
	ld.global.u32 	%r216, [%rd6+28];
	xor.b32  	%r335, %r335, %r216;
	ld.global.u32 	%r217, [%rd6+32];
	xor.b32  	%r334, %r334, %r217;
	ld.global.u32 	%r218, [%rd6+36];
	xor.b32  	%r333, %r333, %r218;
$L__BB0_11:
	and.b32  	%r220, %r203, 4;
	setp.eq.s32 	%p7, %r220, 0;
	@%p7 bra 	$L__BB0_13;
	ld.global.u32 	%r221, [%rd6+40];
	xor.b32  	%r337, %r337, %r221;
	ld.global.u32 	%r222, [%rd6+44];
	xor.b32  	%r336, %r336, %r222;
	ld.global.u32 	%r223, [%rd6+48];
	xor.b32  	%r335, %r335, %r223;
	ld.global.u32 	%r224, [%rd6+52];
	xor.b32  	%r334, %r334, %r224;
	ld.global.u32 	%r225, [%rd6+56];
	xor.b32  	%r333, %r333, %r225;
$L__BB0_13:
	and.b32  	%r227, %r203, 8;
	setp.eq.s32 	%p8, %r227, 0;
	@%p8 bra 	$L__BB0_15;
	ld.global.u32 	%r228, [%rd6+60];
	xor.b32  	%r337, %r337, %r228;
	ld.global.u32 	%r229, [%rd6+64];
	xor.b32  	%r336, %r336, %r229;
	ld.global.u32 	%r230, [%rd6+68];
	xor.b32  	%r335, %r335, %r230;
	ld.global.u32 	%r231, [%rd6+72];
	xor.b32  	%r334, %r334, %r231;
	ld.global.u32 	%r232, [%rd6+76];
	xor.b32  	%r333, %r333, %r232;
$L__BB0_15:
	and.b32  	%r234, %r203, 16;
	setp.eq.s32 	%p9, %r234, 0;
	@%p9 bra 	$L__BB0_17;
	ld.global.u32 	%r235, [%rd6+80];
	xor.b32  	%r337, %r337, %r235;
	ld.global.u32 	%r236, [%rd6+84];
	xor.b32  	%r336, %r336, %r236;
	ld.global.u32 	%r237, [%rd6+88];
	xor.b32  	%r335, %r335, %r237;
	ld.global.u32 	%r238, [%rd6+92];
	xor.b32  	%r334, %r334, %r238;
	ld.global.u32 	%r239, [%rd6+96];
	xor.b32  	%r333, %r333, %r239;
$L__BB0_17:
	and.b32  	%r241, %r203, 32;
	setp.eq.s32 	%p10, %r241, 0;
	@%p10 bra 	$L__BB0_19;
	ld.global.u32 	%r242, [%rd6+100];
	xor.b32  	%r337, %r337, %r242;
	ld.global.u32 	%r243, [%rd6+104];
	xor.b32  	%r336, %r336, %r243;
	ld.global.u32 	%r244, [%rd6+108];
	xor.b32  	%r335, %r335, %r244;
	ld.global.u32 	%r245, [%rd6+112];
	xor.b32  	%r334, %r334, %r245;
	ld.global.u32 	%r246, [%rd6+116];
	xor.b32  	%r333, %r333, %r246;
$L__BB0_19:
	and.b32  	%r248, %r203, 64;
	setp.eq.s32 	%p11, %r248, 0;
	@%p11 bra 	$L__BB0_21;
	ld.global.u32 	%r249, [%rd6+120];
	xor.b32  	%r337, %r337, %r249;
	ld.global.u32 	%r250, [%rd6+124];
	xor.b32  	%r336, %r336, %r250;
	ld.global.u32 	%r251, [%rd6+128];
	xor.b32  	%r335, %r335, %r251;
	ld.global.u32 	%r252, [%rd6+132];
	xor.b32  	%r334, %r334, %r252;
	ld.global.u32 	%r253, [%rd6+136];
	xor.b32  	%r333, %r333, %r253;
$L__BB0_21:
	and.b32  	%r255, %r203, 128;
	setp.eq.s32 	%p12, %r255, 0;
	@%p12 bra 	$L__BB0_23;
	ld.global.u32 	%r256, [%rd6+140];
	xor.b32  	%r337, %r337, %r256;
	ld.global.u32 	%r257, [%rd6+144];
	xor.b32  	%r336, %r336, %r257;
	ld.global.u32 	%r258, [%rd6+148];
	xor.b32  	%r335, %r335, %r258;
	ld.global.u32 	%r259, [%rd6+152];
	xor.b32  	%r334, %r334, %r259;
	ld.global.u32 	%r260, [%rd6+156];
	xor.b32  	%r333, %r333, %r260;
$L__BB0_23:
	and.b32  	%r262, %r203, 256;
	setp.eq.s32 	%p13, %r262, 0;
	@%p13 bra 	$L__BB0_25;
	ld.global.u32 	%r263, [%rd6+160];
	xor.b32  	%r337, %r337, %r263;
	ld.global.u32 	%r264, [%rd6+164];
	xor.b32  	%r336, %r336, %r264;
	ld.global.u32 	%r265, [%rd6+168];
	xor.b32  	%r335, %r335, %r265;
	ld.global.u32 	%r266, [%rd6+172];
	xor.b32  	%r334, %r334, %r266;
	ld.global.u32 	%r267, [%rd6+176];
	xor.b32  	%r333, %r333, %r267;
$L__BB0_25:
	and.b32  	%r269, %r203, 512;
	setp.eq.s32 	%p14, %r269, 0;
	@%p14 bra 	$L__BB0_27;
	ld.global.u32 	%r270, [%rd6+180];
	xor.b32  	%r337, %r337, %r270;
	ld.global.u32 	%r271, [%rd6+184];
	xor.b32  	%r336, %r336, %r271;
	ld.global.u32 	%r272, [%rd6+188];
	xor.b32  	%r335, %r335, %r272;
	ld.global.u32 	%r273, [%rd6+192];
	xor.b32  	%r334, %r334, %r273;
	ld.global.u32 	%r274, [%rd6+196];
	xor.b32  	%r333, %r333, %r274;
$L__BB0_27:
	and.b32  	%r276, %r203, 1024;
	setp.eq.s32 	%p15, %r276, 0;
	@%p15 bra 	$L__BB0_29;
	ld.global.u32 	%r277, [%rd6+200];
	xor.b32  	%r337, %r337, %r277;
	ld.global.u32 	%r278, [%rd6+204];
	xor.b32  	%r336, %r336, %r278;
	ld.global.u32 	%r279, [%rd6+208];
	xor.b32  	%r335, %r335, %r279;
	ld.global.u32 	%r280, [%rd6+212];
	xor.b32  	%r334, %r334, %r280;
	ld.global.u32 	%r281, [%rd6+216];
	xor.b32  	%r333, %r333, %r281;
$L__BB0_29:
	and.b32  	%r283, %r203, 2048;
	setp.eq.s32 	%p16, %r283, 0;
	@%p16 bra 	$L__BB0_31;
	ld.global.u32 	%r284, [%rd6+220];
	xor.b32  	%r337, %r337, %r284;
	ld.global.u32 	%r285, [%rd6+224];
	xor.b32  	%r336, %r336, %r285;
	ld.global.u32 	%r286, [%rd6+228];
	xor.b32  	%r335, %r335, %r286;
	ld.global.u32 	%r287, [%rd6+232];
	xor.b32  	%r334, %r334, %r287;
	ld.global.u32 	%r288, [%rd6+236];
	xor.b32  	%r333, %r333, %r288;
$L__BB0_31:
	and.b32  	%r290, %r203, 4096;
	setp.eq.s32 	%p17, %r290, 0;
	@%p17 bra 	$L__BB0_33;
	ld.global.u32 	%r291, [%rd6+240];
	xor.b32  	%r337, %r337, %r291;
	ld.global.u32 	%r292, [%rd6+244];
	xor.b32  	%r336, %r336, %r292;
	ld.global.u32 	%r293, [%rd6+248];
	xor.b32  	%r335, %r335, %r293;
	ld.global.u32 	%r294, [%rd6+252];
	xor.b32  	%r334, %r334, %r294;
	ld.global.u32 	%r295, [%rd6+256];
	xor.b32  	%r333, %r333, %r295;
$L__BB0_33:
	and.b32  	%r297, %r203, 8192;
	setp.eq.s32 	%p18, %r297, 0;
	@%p18 bra 	$L__BB0_35;
	ld.global.u32 	%r298, [%rd6+260];
	xor.b32  	%r337, %r337, %r298;
	ld.global.u32 	%r299, [%rd6+264];
	xor.b32  	%r336, %r336, %r299;
	ld.global.u32 	%r300, [%rd6+268];
	xor.b32  	%r335, %r335, %r300;
	ld.global.u32 	%r301, [%rd6+272];
	xor.b32  	%r334, %r334, %r301;
	ld.global.u32 	%r302, [%rd6+276];
	xor.b32  	%r333, %r333, %r302;
$L__BB0_35:
	and.b32  	%r304, %r203, 16384;
	setp.eq.s32 	%p19, %r304, 0;
	@%p19 bra 	$L__BB0_37;
	ld.global.u32 	%r305, [%rd6+280];
	xor.b32  	%r337, %r337, %r305;
	ld.global.u32 	%r306, [%rd6+284];
	xor.b32  	%r336, %r336, %r306;
	ld.global.u32 	%r307, [%rd6+288];
	xor.b32  	%r335, %r335, %r307;
	ld.global.u32 	%r308, [%rd6+292];
	xor.b32  	%r334, %r334, %r308;
	ld.global.u32 	%r309, [%rd6+296];
	xor.b32  	%r333, %r333, %r309;
$L__BB0_37:
	and.b32  	%r311, %r203, 32768;
	setp.eq.s32 	%p20, %r311, 0;
	@%p20 bra 	$L__BB0_39;
	ld.global.u32 	%r312, [%rd6+300];
	xor.b32  	%r337, %r337, %r312;
	ld.global.u32 	%r313, [%rd6+304];
	xor.b32  	%r336, %r336, %r313;
	ld.global.u32 	%r314, [%rd6+308];
	xor.b32  	%r335, %r335, %r314;
	ld.global.u32 	%r315, [%rd6+312];
	xor.b32  	%r334, %r334, %r315;
	ld.global.u32 	%r316, [%rd6+316];
	xor.b32  	%r333, %r333, %r316;
$L__BB0_39:
	add.s32 	%r332, %r332, 16;
	setp.ne.s32 	%p21, %r332, 32;
	@%p21 bra 	$L__BB0_7;
	mad.lo.s32 	%r317, %r326, -31, %r12;
	add.s32 	%r326, %r317, 1;
	setp.ne.s32 	%p22, %r326, 5;
	@%p22 bra 	$L__BB0_6;
	st.global.u32 	[%rd2+4], %r337;
	st.global.u32 	[%rd2+8], %r336;
	st.global.u32 	[%rd2+12], %r335;
	st.global.u32 	[%rd2+16], %r334;
	st.global.u32 	[%rd2+20], %r333;
	add.s32 	%r320, %r320, 1;
	setp.lt.u32 	%p23, %r320, %r3;
	@%p23 bra 	$L__BB0_5;
$L__BB0_42:
	shr.u64 	%rd7, %rd18, 2;
	add.s32 	%r319, %r319, 1;
	setp.gt.u64 	%p24, %rd18, 3;
	mov.u64 	%rd18, %rd7;
	@%p24 bra 	$L__BB0_3;
$L__BB0_43:
	mov.b32 	%r318, 0;
	st.global.v2.u32 	[%rd2+24], {%r318, %r318};
	st.global.u32 	[%rd2+32], %r318;
	mov.b64 	%rd17, 0;
	st.global.u64 	[%rd2+40], %rd17;
$L__BB0_44:
	ret;

}


// ===== COMPILED SASS (sm_100) =====

	.target	sm_100

	.elftype	@"ET_EXEC"


//--------------------- .note.nv.tkinfo           --------------------------
	.section	.note.nv.tkinfo,"",@"SHT_NOTE"
	.sectionflags	@"SHF_NOTE_NV_TKINFO"
	.tkinfo
        /*0018*/ 	.word	0x00000002
        /*0030*/ 	.string	""
        /*0030*/ 	.string	"ptxas"
        /*0030*/ 	.string	"Cuda compilation tools, release 13.0, V13.0.88"
        /*0030*/ 	.string	"Build cuda_13.0.r13.0/compiler.36424714_0"
        /*0030*/ 	.string	"-arch sm_100 -m 64 "



//--------------------- .note.nv.cuinfo           --------------------------
	.section	.note.nv.cuinfo,"",@"SHT_NOTE"
	.sectionflags	@"SHF_NOTE_NV_CUINFO"
        /*0018*/ 	.short	0x0002
        /*001a*/ 	.short	0x0064
        /*001c*/ 	.short	0x0082
	.zero		2


//--------------------- .nv.info                  --------------------------
	.section	.nv.info,"",@"SHT_CUDA_INFO"
	.align	4


	//----- nvinfo : EIATTR_REGCOUNT
	.align		4
        /*0000*/ 	.byte	0x04, 0x2f
        /*0002*/ 	.short	(.L_20 - .L_19)
	.align		4
.L_19:
        /*0004*/ 	.word	index@(_Z8init_rngP17curandStateXORWOWm)
        /*0008*/ 	.word	0x0000001f


	//----- nvinfo : EIATTR_FRAME_SIZE
	.align		4
.L_20:
        /*000c*/ 	.byte	0x04, 0x11
        /*000e*/ 	.short	(.L_22 - .L_21)
	.align		4
.L_21:
        /*0010*/ 	.word	index@(_Z8init_rngP17curandStateXORWOWm)
        /*0014*/ 	.word	0x00000000


	//----- nvinfo : EIATTR_MIN_STACK_SIZE
	.align		4
.L_22:
        /*0018*/ 	.byte	0x04, 0x12
        /*001a*/ 	.short	(.L_24 - .L_23)
	.align		4
.L_23:
        /*001c*/ 	.word	index@(_Z8init_rngP17curandStateXORWOWm)
        /*0020*/ 	.word	0x00000000
.L_24:


//--------------------- .nv.compat                --------------------------
	.section	.nv.compat,"",@"SHT_CUDA_COMPAT_INFO"
	.align	4
        /*0000*/ 	.byte	0x02, 0x09, 0x00, 0x00, 0x02, 0x02, 0x01, 0x00, 0x02, 0x05, 0x05, 0x00, 0x03, 0x07, 0x01, 0x01
        /*0010*/ 	.byte	0x02, 0x03, 0x00, 0x00, 0x02, 0x06, 0x01, 0x00, 0x04, 0x0b, 0x08, 0x00, 0x09, 0x00, 0x00, 0x00
        /*0020*/ 	.byte	0x00, 0x00, 0x00, 0x00


//--------------------- .nv.info._Z8init_rngP17curandStateXORWOWm --------------------------
	.section	.nv.info._Z8init_rngP17curandStateXORWOWm,"",@"SHT_CUDA_INFO"
	.sectionflags	@""
	.align	4


	//----- nvinfo : EIATTR_CUDA_API_VERSION
	.align		4
        /*0000*/ 	.byte	0x04, 0x37
        /*0002*/ 	.short	(.L_26 - .L_25)
.L_25:
        /*0004*/ 	.word	0x00000082


	//----- nvinfo : EIATTR_KPARAM_INFO
	.align		4
.L_26:
        /*0008*/ 	.byte	0x04, 0x17
        /*000a*/ 	.short	(.L_28 - .L_27)
.L_27:
        /*000c*/ 	.word	0x00000000
        /*0010*/ 	.short	0x0001
        /*0012*/ 	.short	0x0008
        /*0014*/ 	.byte	0x00, 0xf0, 0x21, 0x00


	//----- nvinfo : EIATTR_KPARAM_INFO
	.align		4
.L_28:
        /*0018*/ 	.byte	0x04, 0x17
        /*001a*/ 	.short	(.L_30 - .L_29)
.L_29:
        /*001c*/ 	.word	0x00000000
        /*0020*/ 	.short	0x0000
        /*0022*/ 	.short	0x0000
        /*0024*/ 	.byte	0x00, 0xf5, 0x21, 0x00


	//----- nvinfo : EIATTR_SPARSE_MMA_MASK
	.align		4
.L_30:
        /*0028*/ 	.byte	0x03, 0x50
        /*002a*/ 	.short	0x0000


	//----- nvinfo : EIATTR_MAXREG_COUNT
	.align		4
        /*002c*/ 	.byte	0x03, 0x1b
        /*002e*/ 	.short	0x00ff


	//----- nvinfo : EIATTR_MERCURY_ISA_VERSION
	.align		4
        /*0030*/ 	.byte	0x03, 0x5f
        /*0032*/ 	.short	0x0101


	//----- nvinfo : EIATTR_VRC_CTA_INIT_COUNT
	.align		4
        /*0034*/ 	.byte	0x02, 0x4a
	.zero		1
	.zero		1


	//----- nvinfo : EIATTR_EXIT_INSTR_OFFSETS
	.align		4
        /*0038*/ 	.byte	0x04, 0x1c
        /*003a*/ 	.short	(.L_32 - .L_31)


	//   ....[0]....
.L_31:
        /*003c*/ 	.word	0x00000060


	//   ....[1]....
        /*0040*/ 	.word	0x00000ef0


	//----- nvinfo : EIATTR_CRS_STACK_SIZE
	.align		4
.L_32:
        /*0044*/ 	.byte	0x04, 0x1e
        /*0046*/ 	.short	(.L_34 - .L_33)
.L_33:
        /*0048*/ 	.word	0x00000000


	//----- nvinfo : EIATTR_CBANK_PARAM_SIZE
	.align		4
.L_34:
        /*004c*/ 	.byte	0x03, 0x19
        /*004e*/ 	.short	0x0010


	//----- nvinfo : EIATTR_PARAM_CBANK
	.align		4
        /*0050*/ 	.byte	0x04, 0x0a
        /*0052*/ 	.short	(.L_36 - .L_35)
	.align		4
.L_35:
        /*0054*/ 	.word	index@(.nv.constant0._Z8init_rngP17curandStateXORWOWm)
        /*0058*/ 	.short	0x0380
        /*005a*/ 	.short	0x0010


	//----- nvinfo : EIATTR_SW_WAR
	.align		4
.L_36:
        /*005c*/ 	.byte	0x04, 0x36
        /*005e*/ 	.short	(.L_38 - .L_37)
.L_37:
        /*0060*/ 	.word	0x00000008
.L_38:


//--------------------- .nv.callgraph             --------------------------
	.section	.nv.callgraph,"",@"SHT_CUDA_CALLGRAPH"
	.align	4
	.sectionentsize	8
	.align		4
        /*0000*/ 	.word	0x00000000
	.align		4
        /*0004*/ 	.word	0xffffffff
	.align		4
        /*0008*/ 	.word	0x00000000
	.align		4
        /*000c*/ 	.word	0xfffffffe
	.align		4
        /*0010*/ 	.word	0x00000000
	.align		4
        /*0014*/ 	.word	0xfffffffd
	.align		4
        /*0018*/ 	.word	0x00000000
	.align		4
        /*001c*/ 	.word	0xfffffffc


//--------------------- .nv.constant4             --------------------------
	.section	.nv.constant4,"a",@progbits
	.align	8
	.align		8
.nv.constant4:
        /*0000*/ 	.dword	precalc_xorwow_matrix
	.align		8
        /*0008*/ 	.dword	precalc_xorwow_offset_matrix
	.align		8
        /*0010*/ 	.dword	mrg32k3aM1
	.align		8
        /*0018*/ 	.dword	mrg32k3aM2
	.align		8
        /*0020*/ 	.dword	mrg32k3aM1SubSeq
	.align		8
        /*0028*/ 	.dword	mrg32k3aM2SubSeq
	.align		8
        /*0030*/ 	.dword	mrg32k3aM1Seq
	.align		8
        /*0038*/ 	.dword	mrg32k3aM2Seq


//--------------------- .nv.constant3             --------------------------
	.section	.nv.constant3,"a",@progbits
	.align	8
.nv.constant3:
	.type		__cr_lgamma_table,@object
	.size		__cr_lgamma_table,(d_a - __cr_lgamma_table)
__cr_lgamma_table:
        /*0000*/ 	.byte	0x00, 0x00, 0x00, 0x00, 0x00, 0x00, 0x00, 0x00, 0x00, 0x00, 0x00, 0x00, 0x00, 0x00, 0x00, 0x00
        /*0010*/ 	.byte	0xef, 0x39, 0xfa, 0xfe, 0x42, 0x2e, 0xe6, 0x3f, 0x02, 0x20, 0x2a, 0xfa, 0x0b, 0xab, 0xfc, 0x3f
        /*0020*/ 	.byte	0xf9, 0x2c, 0x92, 0x7c, 0xa7, 0x6c, 0x09, 0x40, 0xc9, 0x79, 0x44, 0x3c, 0x64, 0x26, 0x13, 0x40
        /*0030*/ 	.byte	0xca, 0x01, 0xcf, 0x3a, 0x27, 0x51, 0x1a, 0x40, 0x30, 0xcc, 0x2d, 0xf3, 0xe1, 0x0c, 0x21, 0x40
        /*0040*/ 	.byte	0x0d, 0xb7, 0xfc, 0x82, 0x8e, 0x35, 0x25, 0x40
	.type		d_a,@object
	.size		d_a,(d_sigma - d_a)
d_a:
	.zero		4
	.type		d_sigma,@object
	.size		d_sigma,(d_r0 - d_sigma)
d_sigma:
	.zero		4
	.type		d_r0,@object
	.size		d_r0,(d_dt - d_r0)
d_r0:
	.zero		4
	.type		d_dt,@object
	.size		d_dt,(d_mat_spacing - d_dt)
d_dt:
	.zero		4
	.type		d_mat_spacing,@object
	.size		d_mat_spacing,(d_exp_adt - d_mat_spacing)
d_mat_spacing:
	.zero		4
	.type		d_exp_adt,@object
	.size		d_exp_adt,(d_sig_st - d_exp_adt)
d_exp_adt:
	.zero		4
	.type		d_sig_st,@object
	.size		d_sig_st,(d_one_minus_exp_adt_over_a - d_sig_st)
d_sig_st:
	.zero		4
	.type		d_one_minus_exp_adt_over_a,@object
	.size		d_one_minus_exp_adt_over_a,(d_one_minus_exp_adt_over_a_sq - d_one_minus_exp_adt_over_a)
d_one_minus_exp_adt_over_a:
	.zero		4
	.type		d_one_minus_exp_adt_over_a_sq,@object
	.size		d_one_minus_exp_adt_over_a_sq,(d_drift_table - d_one_minus_exp_adt_over_a_sq)
d_one_minus_exp_adt_over_a_sq:
	.zero		4
	.type		d_drift_table,@object
	.size		d_drift_table,(.L_18 - d_drift_table)
d_drift_table:
	.zero		4000
.L_18:


//--------------------- .text._Z8init_rngP17curandStateXORWOWm --------------------------
	.section	.text._Z8init_rngP17curandStateXORWOWm,"ax",@progbits
	.align	128
        .global         _Z8init_rngP17curandStateXORWOWm
        .type           _Z8init_rngP17curandStateXORWOWm,@function
        .size           _Z8init_rngP17curandStateXORWOWm,(.L_x_9 - _Z8init_rngP17curandStateXORWOWm)
        .other          _Z8init_rngP17curandStateXORWOWm,@"STO_CUDA_ENTRY STV_DEFAULT"
_Z8init_rngP17curandStateXORWOWm:
.text._Z8init_rngP17curandStateXORWOWm:
[----:B------:R-:W-:Y:S01]  /*0000*/  LDC R1, c[0x0][0x37c] ;  /* 0x0000df00ff017b82 */ /* 0x000fe20000000800 */
[----:B------:R-:W0:Y:S07]  /*0010*/  S2R R0, SR_TID.X ;  /* 0x0000000000007919 */ /* 0x000e2e0000002100 */
[----:B------:R-:W0:Y:S08]  /*0020*/  S2UR UR4, SR_CTAID.X ;  /* 0x00000000000479c3 */ /* 0x000e300000002500 */
[----:B------:R-:W0:Y:S02]  /*0030*/  LDC R13, c[0x0][0x360] ;  /* 0x0000d800ff0d7b82 */ /* 0x000e240000000800 */
[----:B0-----:R-:W-:-:S05]  /*0040*/  IMAD R13, R13, UR4, R0 ;  /* 0x000000040d0d7c24 */ /* 0x001fca000f8e0200 */
[----:B------:R-:W-:-:S13]  /*0050*/  ISETP.GT.AND P0, PT, R13, 0xfffff, PT ;  /* 0x000fffff0d00780c */ /* 0x000fda0003f04270 */
[----:B------:R-:W-:Y:S05]  /*0060*/  @P0 EXIT ;  /* 0x000000000000094d */ /* 0x000fea0003800000 */
[----:B------:R-:W0:Y:S01]  /*0070*/  LDC.64 R2, c[0x0][0x388] ;  /* 0x0000e200ff027b82 */ /* 0x000e220000000a00 */
[----:B------:R-:W1:Y:S01]  /*0080*/  LDCU.64 UR4, c[0x0][0x358] ;  /* 0x00006b00ff0477ac */ /* 0x000e620008000a00 */
[----:B------:R-:W-:Y:S01]  /*0090*/  ISETP.NE.AND P0, PT, R13, RZ, PT ;  /* 0x000000ff0d00720c */ /* 0x000fe20003f05270 */
[----:B------:R-:W-:Y:S05]  /*00a0*/  BSSY.RECONVERGENT B0, `(.L_x_0) ;  /* 0x00000e1000007945 */ /* 0x000fea0003800200 */
[----:B------:R-:W2:Y:S01]  /*00b0*/  LDC.64 R6, c[0x0][0x380] ;  /* 0x0000e000ff067b82 */ /* 0x000ea20000000a00 */
[----:B0-----:R-:W-:Y:S02]  /*00c0*/  LOP3.LUT R0, R2, 0xaad26b49, RZ, 0x3c, !PT ;  /* 0xaad26b4902007812 */ /* 0x001fe400078e3cff */
[----:B------:R-:W-:-:S03]  /*00d0*/  LOP3.LUT R2, R3, 0xf7dcefdd, RZ, 0x3c, !PT ;  /* 0xf7dcefdd03027812 */ /* 0x000fc600078e3cff */
[----:B------:R-:W-:Y:S02]  /*00e0*/  IMAD R0, R0, 0x4182bed5, RZ ;  /* 0x4182bed500007824 */ /* 0x000fe400078e02ff */
[----:B------:R-:W-:Y:S02]  /*00f0*/  IMAD R3, R2, -0x658354e5, RZ ;  /* 0x9a7cab1b02037824 */ /* 0x000fe400078e02ff */
[----:B--2---:R-:W-:Y:S01]  /*0100*/  IMAD.WIDE R6, R13, 0x30, R6 ;  /* 0x000000300d067825 */ /* 0x004fe200078e0206 */
[C---:B------:R-:W-:Y:S02]  /*0110*/  LOP3.LUT R8, R0.reuse, 0x159a55e5, RZ, 0x3c, !PT ;  /* 0x159a55e500087812 */ /* 0x040fe400078e3cff */
[C---:B------:R-:W-:Y:S01]  /*0120*/  IADD3 R4, PT, PT, R0.reuse, 0x64f0c9, R3 ;  /* 0x0064f0c900047810 */ /* 0x040fe20007ffe003 */
[C---:B------:R-:W-:Y:S01]  /*0130*/  VIADD R5, R0.reuse, 0x75bcd15 ;  /* 0x075bcd1500057836 */ /* 0x040fe20000000000 */
[----:B------:R-:W-:Y:S01]  /*0140*/  LOP3.LUT R10, R3, 0x5491333, RZ, 0x3c, !PT ;  /* 0x05491333030a7812 */ /* 0x000fe200078e3cff */
[----:B------:R-:W-:-:S02]  /*0150*/  VIADD R11, R0, 0x583f19 ;  /* 0x00583f19000b7836 */ /* 0x000fc40000000000 */
[----:B------:R-:W-:Y:S01]  /*0160*/  VIADD R9, R3, 0x1f123bb5 ;  /* 0x1f123bb503097836 */ /* 0x000fe20000000000 */
[----:B-1----:R0:W-:Y:S04]  /*0170*/  STG.E.64 desc[UR4][R6.64], R4 ;  /* 0x0000000406007986 */ /* 0x0021e8000c101b04 */
[----:B------:R0:W-:Y:S04]  /*0180*/  STG.E.64 desc[UR4][R6.64+0x8], R8 ;  /* 0x0000080806007986 */ /* 0x0001e8000c101b04 */
[----:B------:R0:W-:Y:S01]  /*0190*/  STG.E.64 desc[UR4][R6.64+0x10], R10 ;  /* 0x0000100a06007986 */ /* 0x0001e2000c101b04 */
[----:B------:R-:W-:Y:S05]  /*01a0*/  @!P0 BRA `(.L_x_1) ;  /* 0x0000000c00408947 */ /* 0x000fea0003800000 */
[----:B------:R-:W-:Y:S01]  /*01b0*/  SHF.R.S32.HI R0, RZ, 0x1f, R13 ;  /* 0x0000001fff007819 */ /* 0x000fe2000001140d */
[----:B------:R-:W-:-:S07]  /*01c0*/  IMAD.MOV.U32 R12, RZ, RZ, RZ ;  /* 0x000000ffff0c7224 */ /* 0x000fce00078e00ff */
.L_x_7:
[----:B-1----:R-:W-:Y:S01]  /*01d0*/  LOP3.LUT R2, R13, 0x3, RZ, 0xc0, !PT ;  /* 0x000000030d027812 */ /* 0x002fe200078ec0ff */
[----:B------:R-:W-:Y:S03]  /*01e0*/  BSSY.RECONVERGENT B1, `(.L_x_2) ;  /* 0x00000c6000017945 */ /* 0x000fe60003800200 */
[----:B------:R-:W-:-:S04]  /*01f0*/  ISETP.NE.U32.AND P0, PT, R2, RZ, PT ;  /* 0x000000ff0200720c */ /* 0x000fc80003f05070 */
[----:B------:R-:W-:-:S13]  /*0200*/  ISETP.NE.AND.EX P0, PT, RZ, RZ, PT, P0 ;  /* 0x000000ffff00720c */ /* 0x000fda0003f05300 */
[----:B------:R-:W-:Y:S05]  /*0210*/  @!P0 BRA `(.L_x_3) ;  /* 0x0000000c00088947 */ /* 0x000fea0003800000 */
[----:B0-----:R-:W0:Y:S01]  /*0220*/  LDC.64 R8, c[0x4][RZ] ;  /* 0x01000000ff087b82 */ /* 0x001e220000000a00 */
[----:B------:R-:W-:Y:S02]  /*0230*/  IMAD.MOV.U32 R14, RZ, RZ, RZ ;  /* 0x000000ffff0e7224 */ /* 0x000fe400078e00ff */
[----:B0-----:R-:W-:-:S07]  /*0240*/  IMAD.WIDE.U32 R8, R12, 0xc80, R8 ;  /* 0x00000c800c087825 */ /* 0x001fce00078e0008 */
.L_x_6:
[----:B-1----:R-:W-:Y:S01]  /*0250*/  IMAD.MOV.U32 R15, RZ, RZ, RZ ;  /* 0x000000ffff0f7224 */ /* 0x002fe200078e00ff */
[----:B------:R-:W-:Y:S01]  /*0260*/  CS2R R2, SRZ ;  /* 0x0000000000027805 */ /* 0x000fe2000001ff00 */
[----:B------:R-:W-:Y:S01]  /*0270*/  IMAD.MOV.U32 R17, RZ, RZ, RZ ;  /* 0x000000ffff117224 */ /* 0x000fe200078e00ff */
[----:B------:R-:W-:-:S07]  /*0280*/  CS2R R4, SRZ ;  /* 0x0000000000047805 */ /* 0x000fce000001ff00 */
.L_x_5:
[----:B------:R-:W-:-:S05]  /*0290*/  IMAD.WIDE.U32 R10, R17, 0x4, R6 ;  /* 0x00000004110a7825 */ /* 0x000fca00078e0006 */
[----:B------:R0:W5:Y:S01]  /*02a0*/  LDG.E R16, desc[UR4][R10.64+0x4] ;  /* 0x000004040a107981 */ /* 0x000162000c1e1900 */
[----:B------:R-:W-:-:S07]  /*02b0*/  IMAD.MOV.U32 R19, RZ, RZ, RZ ;  /* 0x000000ffff137224 */ /* 0x000fce00078e00ff */
.L_x_4:
[----:B-----5:R-:W-:Y:S01]  /*02c0*/  SHF.R.U32.HI R24, RZ, R19, R16 ;  /* 0x00000013ff187219 */ /* 0x020fe20000011610 */
[----:B0-----:R-:W-:-:S03]  /*02d0*/  IMAD.SHL.U32 R10, R17, 0x20, RZ ;  /* 0x00000020110a7824 */ /* 0x001fc600078e00ff */
[----:B------:R-:W-:Y:S01]  /*02e0*/  LOP3.LUT R11, R24, 0x1, RZ, 0xc0, !PT ;  /* 0x00000001180b7812 */ /* 0x000fe200078ec0ff */
[----:B------:R-:W-:-:S03]  /*02f0*/  IMAD.IADD R10, R10, 0x1, R19 ;  /* 0x000000010a0a7824 */ /* 0x000fc600078e0213 */
[----:B------:R-:W-:Y:S01]  /*0300*/  ISETP.NE.U32.AND P0, PT, R11, 0x1, PT ;  /* 0x000000010b00780c */ /* 0x000fe20003f05070 */
[----:B------:R-:W-:-:S03]  /*0310*/  IMAD R11, R10, 0x5, RZ ;  /* 0x000000050a0b7824 */ /* 0x000fc600078e02ff */
[----:B------:R-:W-:Y:S01]  /*0320*/  R2P PR, R24, 0x7e ;  /* 0x0000007e18007804 */ /* 0x000fe20000000000 */
[----:B------:R-:W-:-:S08]  /*0330*/  IMAD.WIDE.U32 R10, R11, 0x4, R8 ;  /* 0x000000040b0a7825 */ /* 0x000fd000078e0008 */
[----:B------:R-:W2:Y:S04]  /*0340*/  @!P0 LDG.E R18, desc[UR4][R10.64] ;  /* 0x000000040a128981 */ /* 0x000ea8000c1e1900 */
[----:B------:R-:W3:Y:S04]  /*0350*/  @!P0 LDG.E R20, desc[UR4][R10.64+0x10] ;  /* 0x000010040a148981 */ /* 0x000ee8000c1e1900 */
[----:B------:R-:W4:Y:S04]  /*0360*/  @P1 LDG.E R22, desc[UR4][R10.64+0x14] ;  /* 0x000014040a161981 */ /* 0x000f28000c1e1900 */
[----:B------:R-:W4:Y:S04]  /*0370*/  @P2 LDG.E R26, desc[UR4][R10.64+0x28] ;  /* 0x000028040a1a2981 */ /* 0x000f28000c1e1900 */
[----:B------:R-:W4:Y:S04]  /*0380*/  @!P0 LDG.E R21, desc[UR4][R10.64+0x4] ;  /* 0x000004040a158981 */ /* 0x000f28000c1e1900 */
[----:B------:R-:W4:Y:S04]  /*0390*/  @!P0 LDG.E R23, desc[UR4][R10.64+0xc] ;  /* 0x00000c040a178981 */ /* 0x000f28000c1e1900 */
[----:B------:R-:W4:Y:S04]  /*03a0*/  @P1 LDG.E R25, desc[UR4][R10.64+0x18] ;  /* 0x000018040a191981 */ /* 0x000f28000c1e1900 */
[----:B------:R-:W4:Y:S04]  /*03b0*/  @P3 LDG.E R28, desc[UR4][R10.64+0x3c] ;  /* 0x00003c040a1c3981 */ /* 0x000f28000c1e1900 */
[----:B------:R-:W4:Y:S01]  /*03c0*/  @P6 LDG.E R27, desc[UR4][R10.64+0x7c] ;  /* 0x00007c040a1b6981 */ /* 0x000f22000c1e1900 */
[----:B--2---:R-:W-:-:S03]  /*03d0*/  @!P0 LOP3.LUT R15, R15, R18, RZ, 0x3c, !PT ;  /* 0x000000120f0f8212 */ /* 0x004fc600078e3cff */
[----:B------:R-:W2:Y:S01]  /*03e0*/  @!P0 LDG.E R18, desc[UR4][R10.64+0x8] ;  /* 0x000008040a128981 */ /* 0x000ea2000c1e1900 */
[----:B---3--:R-:W-:-:S03]  /*03f0*/  @!P0 LOP3.LUT R3, R3, R20, RZ, 0x3c, !PT ;  /* 0x0000001403038212 */ /* 0x008fc600078e3cff */
[----:B------:R-:W3:Y:S01]  /*0400*/  @P1 LDG.E R20, desc[UR4][R10.64+0x24] ;  /* 0x000024040a141981 */ /* 0x000ee2000c1e1900 */
[----:B----4-:R-:W-:-:S03]  /*0410*/  @P1 LOP3.LUT R15, R15, R22, RZ, 0x3c, !PT ;  /* 0x000000160f0f1212 */ /* 0x010fc600078e3cff */
[----:B------:R-:W4:Y:S01]  /*0420*/  @P2 LDG.E R22, desc[UR4][R10.64+0x38] ;  /* 0x000038040a162981 */ /* 0x000f22000c1e1900 */
[----:B------:R-:W-:-:S03]  /*0430*/  @P2 LOP3.LUT R15, R15, R26, RZ, 0x3c, !PT ;  /* 0x0000001a0f0f2212 */ /* 0x000fc600078e3cff */
[----:B------:R-:W4:Y:S01]  /*0440*/  @P4 LDG.E R26, desc[UR4][R10.64+0x50] ;  /* 0x000050040a1a4981 */ /* 0x000f22000c1e1900 */
[----:B------:R-:W-:-:S03]  /*0450*/  @!P0 LOP3.LUT R4, R4, R21, RZ, 0x3c, !PT ;  /* 0x0000001504048212 */ /* 0x000fc600078e3cff */
[----:B------:R-:W4:Y:S01]  /*0460*/  @P1 LDG.E R21, desc[UR4][R10.64+0x20] ;  /* 0x000020040a151981 */ /* 0x000f22000c1e1900 */
[----:B------:R-:W-:-:S03]  /*0470*/  @!P0 LOP3.LUT R2, R2, R23, RZ, 0x3c, !PT ;  /* 0x0000001702028212 */ /* 0x000fc600078e3cff */
[----:B------:R-:W4:Y:S01]  /*0480*/  @P2 LDG.E R23, desc[UR4][R10.64+0x2c] ;  /* 0x00002c040a172981 */ /* 0x000f22000c1e1900 */
[----:B------:R-:W-:-:S03]  /*0490*/  @P1 LOP3.LUT R4, R4, R25, RZ, 0x3c, !PT ;  /* 0x0000001904041212 */ /* 0x000fc600078e3cff */
[----:B------:R-:W4:Y:S01]  /*04a0*/  @P2 LDG.E R25, desc[UR4][R10.64+0x34] ;  /* 0x000034040a192981 */ /* 0x000f22000c1e1900 */
[----:B--2---:R-:W-:-:S03]  /*04b0*/  @!P0 LOP3.LUT R5, R5, R18, RZ, 0x3c, !PT ;  /* 0x0000001205058212 */ /* 0x004fc600078e3cff */
[----:B------:R-:W2:Y:S01]  /*04c0*/  @P1 LDG.E R18, desc[UR4][R10.64+0x1c] ;  /* 0x00001c040a121981 */ /* 0x000ea2000c1e1900 */
[----:B---3--:R-:W-:-:S03]  /*04d0*/  @P1 LOP3.LUT R3, R3, R20, RZ, 0x3c, !PT ;  /* 0x0000001403031212 */ /* 0x008fc600078e3cff */
[----:B------:R-:W3:Y:S01]  /*04e0*/  @P2 LDG.E R20, desc[UR4][R10.64+0x30] ;  /* 0x000030040a142981 */ /* 0x000ee2000c1e1900 */
[----:B----4-:R-:W-:-:S03]  /*04f0*/  @P2 LOP3.LUT R3, R3, R22, RZ, 0x3c, !PT ;  /* 0x0000001603032212 */ /* 0x010fc600078e3cff */
[----:B------:R-:W4:Y:S01]  /*0500*/  @P3 LDG.E R22, desc[UR4][R10.64+0x4c] ;  /* 0x00004c040a163981 */ /* 0x000f22000c1e1900 */
[----:B------:R-:W-:-:S04]  /*0510*/  @P3 LOP3.LUT R15, R15, R28, RZ, 0x3c, !PT ;  /* 0x0000001c0f0f3212 */ /* 0x000fc800078e3cff */
[----:B------:R-:W-:Y:S02]  /*0520*/  @P4 LOP3.LUT R15, R15, R26, RZ, 0x3c, !PT ;  /* 0x0000001a0f0f4212 */ /* 0x000fe400078e3cff */
[----:B------:R-:W-:Y:S01]  /*0530*/  @P1 LOP3.LUT R2, R2, R21, RZ, 0x3c, !PT ;  /* 0x0000001502021212 */ /* 0x000fe200078e3cff */
[----:B------:R-:W4:Y:S04]  /*0540*/  @P5 LDG.E R26, desc[UR4][R10.64+0x64] ;  /* 0x000064040a1a5981 */ /* 0x000f28000c1e1900 */
[----:B------:R-:W4:Y:S01]  /*0550*/  @P3 LDG.E R21, desc[UR4][R10.64+0x40] ;  /* 0x000040040a153981 */ /* 0x000f22000c1e1900 */
[----:B------:R-:W-:Y:S02]  /*0560*/  @P2 LOP3.LUT R4, R4, R23, RZ, 0x3c, !PT ;  /* 0x0000001704042212 */ /* 0x000fe400078e3cff */
[----:B------:R-:W-:Y:S01]  /*0570*/  @P2 LOP3.LUT R2, R2, R25, RZ, 0x3c, !PT ;  /* 0x0000001902022212 */ /* 0x000fe200078e3cff */
[----:B------:R-:W4:Y:S04]  /*0580*/  @P3 LDG.E R23, desc[UR4][R10.64+0x48] ;  /* 0x000048040a173981 */ /* 0x000f28000c1e1900 */
[----:B------:R-:W4:Y:S01]  /*0590*/  @P4 LDG.E R25, desc[UR4][R10.64+0x54] ;  /* 0x000054040a194981 */ /* 0x000f22000c1e1900 */
[----:B--2---:R-:W-:-:S03]  /*05a0*/  @P1 LOP3.LUT R5, R5, R18, RZ, 0x3c, !PT ;  /* 0x0000001205051212 */ /* 0x004fc600078e3cff */
[----:B------:R-:W2:Y:S01]  /*05b0*/  @P3 LDG.E R18, desc[UR4][R10.64+0x44] ;  /* 0x000044040a123981 */ /* 0x000ea2000c1e1900 */
[----:B---3--:R-:W-:-:S03]  /*05c0*/  @P2 LOP3.LUT R5, R5, R20, RZ, 0x3c, !PT ;  /* 0x0000001405052212 */ /* 0x008fc600078e3cff */
[----:B------:R-:W3:Y:S01]  /*05d0*/  @P4 LDG.E R20, desc[UR4][R10.64+0x58] ;  /* 0x000058040a144981 */ /* 0x000ee2000c1e1900 */
[----:B----4-:R-:W-:-:S03]  /*05e0*/  @P3 LOP3.LUT R3, R3, R22, RZ, 0x3c, !PT ;  /* 0x0000001603033212 */ /* 0x010fc600078e3cff */
[----:B------:R-:W4:Y:S01]  /*05f0*/  @P4 LDG.E R22, desc[UR4][R10.64+0x60] ;  /* 0x000060040a164981 */ /* 0x000f22000c1e1900 */
[----:B------:R-:W-:Y:S02]  /*0600*/  LOP3.LUT P0, RZ, R24, 0x80, RZ, 0xc0, !PT ;  /* 0x0000008018ff7812 */ /* 0x000fe4000780c0ff */
[----:B------:R-:W-:Y:S02]  /*0610*/  @P5 LOP3.LUT R15, R15, R26, RZ, 0x3c, !PT ;  /* 0x0000001a0f0f5212 */ /* 0x000fe400078e3cff */
[----:B------:R-:W4:Y:S01]  /*0620*/  @P6 LDG.E R26, desc[UR4][R10.64+0x78] ;  /* 0x000078040a1a6981 */ /* 0x000f22000c1e1900 */
[----:B------:R-:W-:-:S03]  /*0630*/  @P3 LOP3.LUT R4, R4, R21, RZ, 0x3c, !PT ;  /* 0x0000001504043212 */ /* 0x000fc600078e3cff */
[----:B------:R-:W4:Y:S01]  /*0640*/  @P4 LDG.E R21, desc[UR4][R10.64+0x5c] ;  /* 0x00005c040a154981 */ /* 0x000f22000c1e1900 */
[----:B------:R-:W-:-:S03]  /*0650*/  @P3 LOP3.LUT R2, R2, R23, RZ, 0x3c, !PT ;  /* 0x0000001702023212 */ /* 0x000fc600078e3cff */
[----:B------:R-:W4:Y:S01]  /*0660*/  @P5 LDG.E R23, desc[UR4][R10.64+0x68] ;  /* 0x000068040a175981 */ /* 0x000f22000c1e1900 */
[----:B------:R-:W-:-:S03]  /*0670*/  @P4 LOP3.LUT R4, R4, R25, RZ, 0x3c, !PT ;  /* 0x0000001904044212 */ /* 0x000fc600078e3cff */
[----:B------:R-:W4:Y:S01]  /*0680*/  @P5 LDG.E R25, desc[UR4][R10.64+0x70] ;  /* 0x000070040a195981 */ /* 0x000f22000c1e1900 */
[----:B--2---:R-:W-:-:S03]  /*0690*/  @P3 LOP3.LUT R5, R5, R18, RZ, 0x3c, !PT ;  /* 0x0000001205053212 */ /* 0x004fc600078e3cff */
[----:B------:R-:W2:Y:S01]  /*06a0*/  @P5 LDG.E R18, desc[UR4][R10.64+0x6c] ;  /* 0x00006c040a125981 */ /* 0x000ea2000c1e1900 */
[----:B---3--:R-:W-:-:S03]  /*06b0*/  @P4 LOP3.LUT R5, R5, R20, RZ, 0x3c, !PT ;  /* 0x0000001405054212 */ /* 0x008fc600078e3cff */
[----:B------:R-:W3:Y:S01]  /*06c0*/  @P5 LDG.E R20, desc[UR4][R10.64+0x74] ;  /* 0x000074040a145981 */ /* 0x000ee2000c1e1900 */
[----:B----4-:R-:W-:-:S03]  /*06d0*/  @P4 LOP3.LUT R3, R3, R22, RZ, 0x3c, !PT ;  /* 0x0000001603034212 */ /* 0x010fc600078e3cff */
[----:B------:R-:W4:Y:S01]  /*06e0*/  @P0 LDG.E R22, desc[UR4][R10.64+0x8c] ;  /* 0x00008c040a160981 */ /* 0x000f22000c1e1900 */
[----:B------:R-:W-:-:S03]  /*06f0*/  @P6 LOP3.LUT R15, R15, R26, RZ, 0x3c, !PT ;  /* 0x0000001a0f0f6212 */ /* 0x000fc600078e3cff */
        /* <DEDUP_REMOVED lines=13> */
[----:B------:R-:W-:Y:S02]  /*07d0*/  @P6 LOP3.LUT R4, R4, R27, RZ, 0x3c, !PT ;  /* 0x0000001b04046212 */ /* 0x000fe400078e3cff */
[----:B------:R-:W-:Y:S02]  /*07e0*/  @P6 LOP3.LUT R2, R2, R21, RZ, 0x3c, !PT ;  /* 0x0000001502026212 */ /* 0x000fe400078e3cff */
[----:B------:R-:W-:Y:S02]  /*07f0*/  @P0 LOP3.LUT R4, R4, R23, RZ, 0x3c, !PT ;  /* 0x0000001704040212 */ /* 0x000fe400078e3cff */
[----:B------:R-:W-:Y:S02]  /*0800*/  @P0 LOP3.LUT R2, R2, R25, RZ, 0x3c, !PT ;  /* 0x0000001902020212 */ /* 0x000fe400078e3cff */
[----:B--2---:R-:W-:Y:S02]  /*0810*/  @P6 LOP3.LUT R5, R5, R18, RZ, 0x3c, !PT ;  /* 0x0000001205056212 */ /* 0x004fe400078e3cff */
[----:B---3--:R-:W-:-:S02]  /*0820*/  @P6 LOP3.LUT R3, R3, R20, RZ, 0x3c, !PT ;  /* 0x0000001403036212 */ /* 0x008fc400078e3cff */
[----:B----4-:R-:W-:Y:S02]  /*0830*/  @P0 LOP3.LUT R5, R5, R22, RZ, 0x3c, !PT ;  /* 0x0000001605050212 */ /* 0x010fe400078e3cff */
[----:B------:R-:W-:Y:S02]  /*0840*/  @P0 LOP3.LUT R3, R3, R26, RZ, 0x3c, !PT ;  /* 0x0000001a03030212 */ /* 0x000fe400078e3cff */
[----:B------:R-:W-:-:S13]  /*0850*/  R2P PR, R24.B1, 0x7f ;  /* 0x0000007f18007804 */ /* 0x000fda0000001000 */
[----:B------:R-:W2:Y:S04]  /*0860*/  @P0 LDG.E R18, desc[UR4][R10.64+0xa0] ;  /* 0x0000a0040a120981 */ /* 0x000ea8000c1e1900 */
[----:B------:R-:W3:Y:S04]  /*0870*/  @P1 LDG.E R22, desc[UR4][R10.64+0xb4] ;  /* 0x0000b4040a161981 */ /* 0x000ee8000c1e1900 */
[----:B------:R-:W4:Y:S04]  /*0880*/  @P2 LDG.E R26, desc[UR4][R10.64+0xc8] ;  /* 0x0000c8040a1a2981 */ /* 0x000f28000c1e1900 */
[----:B------:R-:W4:Y:S04]  /*0890*/  @P3 LDG.E R28, desc[UR4][R10.64+0xdc] ;  /* 0x0000dc040a1c3981 */ /* 0x000f28000c1e1900 */
[----:B------:R-:W4:Y:S04]  /*08a0*/  @P0 LDG.E R23, desc[UR4][R10.64+0xa4] ;  /* 0x0000a4040a170981 */ /* 0x000f28000c1e1900 */
[----:B------:R-:W4:Y:S04]  /*08b0*/  @P0 LDG.E R20, desc[UR4][R10.64+0xa8] ;  /* 0x0000a8040a140981 */ /* 0x000f28000c1e1900 */
[----:B------:R-:W4:Y:S04]  /*08c0*/  @P4 LDG.E R25, desc[UR4][R10.64+0xf0] ;  /* 0x0000f0040a194981 */ /* 0x000f28000c1e1900 */
        /* <DEDUP_REMOVED lines=21> */
[----:B------:R-:W-:Y:S02]  /*0a20*/  LOP3.LUT P0, RZ, R24, 0x8000, RZ, 0xc0, !PT ;  /* 0x0000800018ff7812 */ /* 0x000fe4000780c0ff */
[----:B----4-:R-:W-:Y:S01]  /*0a30*/  @P5 LOP3.LUT R15, R15, R26, RZ, 0x3c, !PT ;  /* 0x0000001a0f0f5212 */ /* 0x010fe200078e3cff */
[----:B------:R-:W4:Y:S04]  /*0a40*/  @P3 LDG.E R24, desc[UR4][R10.64+0xe4] ;  /* 0x0000e4040a183981 */ /* 0x000f28000c1e1900 */
[----:B------:R-:W2:Y:S01]  /*0a50*/  @P6 LDG.E R26, desc[UR4][R10.64+0x118] ;  /* 0x000118040a1a6981 */ /* 0x000ea2000c1e1900 */
        /* <DEDUP_REMOVED lines=8> */
[----:B---3--:R-:W-:-:S03]  /*0ae0*/  @P2 LOP3.LUT R3, R3, R22, RZ, 0x3c, !PT ;  /* 0x0000001603032212 */ /* 0x008fc600078e3cff */
[----:B------:R-:W3:Y:S01]  /*0af0*/  @P4 LDG.E R22, desc[UR4][R10.64+0x100] ;  /* 0x000100040a164981 */ /* 0x000ee2000c1e1900 */
[----:B--2---:R-:W-:-:S03]  /*0b00*/  @P6 LOP3.LUT R15, R15, R26, RZ, 0x3c, !PT ;  /* 0x0000001a0f0f6212 */ /* 0x004fc600078e3cff */
[----:B------:R-:W2:Y:S01]  /*0b10*/  @P0 LDG.E R26, desc[UR4][R10.64+0x12c] ;  /* 0x00012c040a1a0981 */ /* 0x000ea2000c1e1900 */
[----:B----4-:R-:W-:-:S03]  /*0b20*/  @P2 LOP3.LUT R2, R2, R23, RZ, 0x3c, !PT ;  /* 0x0000001702022212 */ /* 0x010fc600078e3cff */
[----:B------:R-:W4:Y:S01]  /*0b30*/  @P4 LDG.E R23, desc[UR4][R10.64+0xfc] ;  /* 0x0000fc040a174981 */ /* 0x000f22000c1e1900 */
[----:B------:R-:W-:-:S03]  /*0b40*/  @P2 LOP3.LUT R5, R5, R20, RZ, 0x3c, !PT ;  /* 0x0000001405052212 */ /* 0x000fc600078e3cff */
[----:B------:R-:W4:Y:S01]  /*0b50*/  @P4 LDG.E R20, desc[UR4][R10.64+0xf8] ;  /* 0x0000f8040a144981 */ /* 0x000f22000c1e1900 */
[----:B------:R-:W-:Y:S02]  /*0b60*/  @P3 LOP3.LUT R2, R2, R27, RZ, 0x3c, !PT ;  /* 0x0000001b02023212 */ /* 0x000fe400078e3cff */
[----:B------:R-:W-:Y:S01]  /*0b70*/  @P3 LOP3.LUT R4, R4, R25, RZ, 0x3c, !PT ;  /* 0x0000001904043212 */ /* 0x000fe200078e3cff */
[----:B------:R-:W4:Y:S01]  /*0b80*/  @P5 LDG.E R27, desc[UR4][R10.64+0x110] ;  /* 0x000110040a1b5981 */ /* 0x000f22000c1e1900 */
[----:B------:R-:W-:-:S03]  /*0b90*/  @P3 LOP3.LUT R5, R5, R24, RZ, 0x3c, !PT ;  /* 0x0000001805053212 */ /* 0x000fc600078e3cff */
[----:B------:R-:W4:Y:S04]  /*0ba0*/  @P5 LDG.E R25, desc[UR4][R10.64+0x108] ;  /* 0x000108040a195981 */ /* 0x000f28000c1e1900 */
        /* <DEDUP_REMOVED lines=19> */
[----:B------:R-:W-:-:S05]  /*0ce0*/  VIADD R19, R19, 0x10 ;  /* 0x0000001013137836 */ /* 0x000fca0000000000 */
[----:B------:R-:W-:Y:S02]  /*0cf0*/  ISETP.NE.AND P1, PT, R19, 0x20, PT ;  /* 0x000000201300780c */ /* 0x000fe40003f25270 */
[----:B------:R-:W-:Y:S02]  /*0d00*/  @P5 LOP3.LUT R3, R3, R18, RZ, 0x3c, !PT ;  /* 0x0000001203035212 */ /* 0x000fe400078e3cff */
[----:B------:R-:W-:Y:S02]  /*0d10*/  @P6 LOP3.LUT R4, R4, R21, RZ, 0x3c, !PT ;  /* 0x0000001504046212 */ /* 0x000fe400078e3cff */
[----:B---3--:R-:W-:-:S04]  /*0d20*/  @P6 LOP3.LUT R3, R3, R22, RZ, 0x3c, !PT ;  /* 0x0000001603036212 */ /* 0x008fc800078e3cff */
[----:B--2---:R-:W-:Y:S02]  /*0d30*/  @P0 LOP3.LUT R3, R3, R26, RZ, 0x3c, !PT ;  /* 0x0000001a03030212 */ /* 0x004fe400078e3cff */
[----:B----4-:R-:W-:Y:S02]  /*0d40*/  @P6 LOP3.LUT R2, R2, R23, RZ, 0x3c, !PT ;  /* 0x0000001702026212 */ /* 0x010fe400078e3cff */
[----:B------:R-:W-:Y:S02]  /*0d50*/  @P6 LOP3.LUT R5, R5, R20, RZ, 0x3c, !PT ;  /* 0x0000001405056212 */ /* 0x000fe400078e3cff */
[----:B------:R-:W-:Y:S02]  /*0d60*/  @P0 LOP3.LUT R2, R2, R27, RZ, 0x3c, !PT ;  /* 0x0000001b02020212 */ /* 0x000fe400078e3cff */
[----:B------:R-:W-:Y:S02]  /*0d70*/  @P0 LOP3.LUT R4, R4, R25, RZ, 0x3c, !PT ;  /* 0x0000001904040212 */ /* 0x000fe400078e3cff */
[----:B------:R-:W-:Y:S01]  /*0d80*/  @P0 LOP3.LUT R5, R5, R24, RZ, 0x3c, !PT ;  /* 0x0000001805050212 */ /* 0x000fe200078e3cff */
[----:B------:R-:W-:Y:S06]  /*0d90*/  @P1 BRA `(.L_x_4) ;  /* 0xfffffff400481947 */ /* 0x000fec000383ffff */
[----:B------:R-:W-:-:S05]  /*0da0*/  VIADD R17, R17, 0x1 ;  /* 0x0000000111117836 */ /* 0x000fca0000000000 */
[----:B------:R-:W-:-:S13]  /*0db0*/  ISETP.NE.AND P0, PT, R17, 0x5, PT ;  /* 0x000000051100780c */ /* 0x000fda0003f05270 */
[----:B------:R-:W-:Y:S05]  /*0dc0*/  @P0 BRA `(.L_x_5) ;  /* 0xfffffff400300947 */ /* 0x000fea000383ffff */
[----:B------:R1:W-:Y:S01]  /*0dd0*/  STG.E.64 desc[UR4][R6.64+0x8], R4 ;  /* 0x0000080406007986 */ /* 0x0003e2000c101b04 */
[----:B------:R-:W-:Y:S01]  /*0de0*/  VIADD R14, R14, 0x1 ;  /* 0x000000010e0e7836 */ /* 0x000fe20000000000 */
[----:B------:R-:W-:Y:S02]  /*0df0*/  LOP3.LUT R11, R13, 0x3, RZ, 0xc0, !PT ;  /* 0x000000030d0b7812 */ /* 0x000fe400078ec0ff */
[----:B------:R1:W-:Y:S02]  /*0e00*/  STG.E.64 desc[UR4][R6.64+0x10], R2 ;  /* 0x0000100206007986 */ /* 0x0003e4000c101b04 */
[----:B------:R-:W-:Y:S02]  /*0e10*/  ISETP.GE.U32.AND P0, PT, R14, R11, PT ;  /* 0x0000000b0e00720c */ /* 0x000fe40003f06070 */
[----:B------:R1:W-:Y:S11]  /*0e20*/  STG.E desc[UR4][R6.64+0x4], R15 ;  /* 0x0000040f06007986 */ /* 0x0003f6000c101904 */
[----:B------:R-:W-:Y:S05]  /*0e30*/  @!P0 BRA `(.L_x_6) ;  /* 0xfffffff400048947 */ /* 0x000fea000383ffff */
.L_x_3:
[----:B------:R-:W-:Y:S05]  /*0e40*/  BSYNC.RECONVERGENT B1 ;  /* 0x0000000000017941 */ /* 0x000fea0003800200 */
.L_x_2:
[C---:B------:R-:W-:Y:S01]  /*0e50*/  ISETP.GT.U32.AND P0, PT, R13.reuse, 0x3, PT ;  /* 0x000000030d00780c */ /* 0x040fe20003f04070 */
[----:B------:R-:W-:Y:S01]  /*0e60*/  VIADD R12, R12, 0x1 ;  /* 0x000000010c0c7836 */ /* 0x000fe20000000000 */
[--C-:B------:R-:W-:Y:S02]  /*0e70*/  SHF.R.U64 R13, R13, 0x2, R0.reuse ;  /* 0x000000020d0d7819 */ /* 0x100fe40000001200 */
[----:B------:R-:W-:Y:S02]  /*0e80*/  ISETP.GT.U32.AND.EX P0, PT, R0, RZ, PT, P0 ;  /* 0x000000ff0000720c */ /* 0x000fe40003f04100 */
[----:B------:R-:W-:-:S11]  /*0e90*/  SHF.R.U32.HI R0, RZ, 0x2, R0 ;  /* 0x00000002ff007819 */ /* 0x000fd60000011600 */
[----:B------:R-:W-:Y:S05]  /*0ea0*/  @P0 BRA `(.L_x_7) ;  /* 0xfffffff000c80947 */ /* 0x000fea000383ffff */
.L_x_1:
[----:B------:R-:W-:Y:S05]  /*0eb0*/  BSYNC.RECONVERGENT B0 ;  /* 0x0000000000007941 */ /* 0x000fea0003800200 */
.L_x_0:
[----:B------:R-:W-:Y:S04]  /*0ec0*/  STG.E.64 desc[UR4][R6.64+0x18], RZ ;  /* 0x000018ff06007986 */ /* 0x000fe8000c101b04 */
[----:B------:R-:W-:Y:S04]  /*0ed0*/  STG.E desc[UR4][R6.64+0x20], RZ ;  /* 0x000020ff06007986 */ /* 0x000fe8000c101904 */
[----:B------:R-:W-:Y:S01]  /*0ee0*/  STG.E.64 desc[UR4][R6.64+0x28], RZ ;  /* 0x000028ff06007986 */ /* 0x000fe2000c101b04 */
[----:B------:R-:W-:Y:S05]  /*0ef0*/  EXIT ;  /* 0x000000000000794d */ /* 0x000fea0003800000 */
.L_x_8:
[----:B------:R-:W-:-:S00]  /*0f00*/  BRA `(.L_x_8) ;  /* 0xfffffffc00fc7947 */ /* 0x000fc0000383ffff */
[----:B------:R-:W-:-:S00]  /*0f10*/  NOP ;  /* 0x0000000000007918 */ /* 0x000fc00000000000 */
        /* <DEDUP_REMOVED lines=14> */
.L_x_9:


//--------------------- .nv.global.init           --------------------------
	.section	.nv.global.init,"aw",@progbits
	.align	4
.nv.global.init:
	.type		mrg32k3aM1SubSeq,@object
	.size		mrg32k3aM1SubSeq,(mrg32k3aM2SubSeq - mrg32k3aM1SubSeq)
mrg32k3aM1SubSeq:
        /*0000*/ 	.byte	0x0b, 0xcc, 0xee, 0x04, 0x73, 0x29, 0x8b, 0x6f, 0xf6, 0x53, 0x03, 0xf6, 0x23, 0xf6, 0xea, 0xda
        /* <DEDUP_REMOVED lines=125> */
	.type		mrg32k3aM2SubSeq,@object
	.size		mrg32k3aM2SubSeq,(mrg32k3aM1 - mrg32k3aM2SubSeq)
mrg32k3aM2SubSeq:
        /* <DEDUP_REMOVED lines=126> */
	.type		mrg32k3aM1,@object
	.size		mrg32k3aM1,(mrg32k3aM1Seq - mrg32k3aM1)
mrg32k3aM1:
        /* <DEDUP_REMOVED lines=144> */
	.type		mrg32k3aM1Seq,@object
	.size		mrg32k3aM1Seq,(mrg32k3aM2 - mrg32k3aM1Seq)
mrg32k3aM1Seq:
        /* <DEDUP_REMOVED lines=144> */
	.type		mrg32k3aM2,@object
	.size		mrg32k3aM2,(mrg32k3aM2Seq - mrg32k3aM2)
mrg32k3aM2:
        /* <DEDUP_REMOVED lines=144> */
	.type		mrg32k3aM2Seq,@object
	.size		mrg32k3aM2Seq,(precalc_xorwow_matrix - mrg32k3aM2Seq)
mrg32k3aM2Seq:
        /* <DEDUP_REMOVED lines=144> */
	.type		precalc_xorwow_matrix,@object
	.size		precalc_xorwow_matrix,(precalc_xorwow_offset_matrix - precalc_xorwow_matrix)
precalc_xorwow_matrix:
        /* <DEDUP_REMOVED lines=6400> */
	.type		precalc_xorwow_offset_matrix,@object
	.size		precalc_xorwow_offset_matrix,(.L_1 - precalc_xorwow_offset_matrix)
precalc_xorwow_offset_matrix:
        /* <DEDUP_REMOVED lines=6400> */
.L_1:


//--------------------- .nv.shared.reserved.0     --------------------------
	.section	.nv.shared.reserved.0,"aw",@nobits
	.weak		__nv_reservedSMEM_offset_0_alias
	.size		__nv_reservedSMEM_offset_0_alias, 0, 64
	.other		__nv_reservedSMEM_offset_0_alias,@"STO_CUDA_RESERVED_SHARED STV_DEFAULT"
__nv_reservedSMEM_offset_0_alias:
	.zero		0
	.zero		64


//--------------------- .nv.constant0._Z8init_rngP17curandStateXORWOWm --------------------------
	.section	.nv.constant0._Z8init_rngP17curandStateXORWOWm,"a",@progbits
	.sectionflags	@""
	.align	4
.nv.constant0._Z8init_rngP17curandStateXORWOWm:
	.zero		912


//--------------------- SYMBOLS --------------------------

	.type		.nv.reservedSmem.offset0,@object
	.size		.nv.reservedSmem.offset0,0x4
